//
// Generated by NVIDIA NVVM Compiler
//
// Compiler Build ID: CL-36424714
// Cuda compilation tools, release 13.0, V13.0.88
// Based on NVVM 20.0.0
//

.version 9.0
.target sm_100
.address_size 64

	// .globl	_Z17window_sum_kernelPKiPiii
// _ZZ10reduce_maxPKiPiiE4temp has been demoted

.visible .entry _Z17window_sum_kernelPKiPiii(
	.param .u64 .ptr .align 1 _Z17window_sum_kernelPKiPiii_param_0,
	.param .u64 .ptr .align 1 _Z17window_sum_kernelPKiPiii_param_1,
	.param .u32 _Z17window_sum_kernelPKiPiii_param_2,
	.param .u32 _Z17window_sum_kernelPKiPiii_param_3
)
{
	.reg .pred 	%p<11>;
	.reg .b32 	%r<121>;
	.reg .b64 	%rd<16>;

	ld.param.u64 	%rd4, [_Z17window_sum_kernelPKiPiii_param_0];
	ld.param.u64 	%rd3, [_Z17window_sum_kernelPKiPiii_param_1];
	ld.param.u32 	%r38, [_Z17window_sum_kernelPKiPiii_param_2];
	ld.param.u32 	%r37, [_Z17window_sum_kernelPKiPiii_param_3];
	cvta.to.global.u64 	%rd1, %rd4;
	mov.u32 	%r39, %ctaid.x;
	mov.u32 	%r40, %ntid.x;
	mul.lo.s32 	%r1, %r39, %r40;
	mov.u32 	%r2, %tid.x;
	add.s32 	%r3, %r1, %r2;
	sub.s32 	%r41, %r38, %r37;
	setp.gt.s32 	%p1, %r3, %r41;
	@%p1 bra 	$L__BB0_15;
	setp.lt.s32 	%p2, %r37, 1;
	mov.b32 	%r120, 0;
	@%p2 bra 	$L__BB0_14;
	and.b32  	%r4, %r37, 15;
	setp.lt.u32 	%p3, %r37, 16;
	mov.b32 	%r112, 0;
	mov.u32 	%r120, %r112;
	@%p3 bra 	$L__BB0_5;
	and.b32  	%r112, %r37, 2147483632;
	neg.s32 	%r106, %r112;
	add.s64 	%rd2, %rd1, 32;
	mov.b32 	%r120, 0;
	mov.u32 	%r105, %r3;
$L__BB0_4:
	.pragma "nounroll";
	mul.wide.s32 	%rd5, %r105, 4;
	add.s64 	%rd6, %rd2, %rd5;
	ld.global.u32 	%r46, [%rd6+-32];
	add.s32 	%r47, %r46, %r120;
	ld.global.u32 	%r48, [%rd6+-28];
	add.s32 	%r49, %r48, %r47;
	ld.global.u32 	%r50, [%rd6+-24];
	add.s32 	%r51, %r50, %r49;
	ld.global.u32 	%r52, [%rd6+-20];
	add.s32 	%r53, %r52, %r51;
	ld.global.u32 	%r54, [%rd6+-16];
	add.s32 	%r55, %r54, %r53;
	ld.global.u32 	%r56, [%rd6+-12];
	add.s32 	%r57, %r56, %r55;
	ld.global.u32 	%r58, [%rd6+-8];
	add.s32 	%r59, %r58, %r57;
	ld.global.u32 	%r60, [%rd6+-4];
	add.s32 	%r61, %r60, %r59;
	ld.global.u32 	%r62, [%rd6];
	add.s32 	%r63, %r62, %r61;
	ld.global.u32 	%r64, [%rd6+4];
	add.s32 	%r65, %r64, %r63;
	ld.global.u32 	%r66, [%rd6+8];
	add.s32 	%r67, %r66, %r65;
	ld.global.u32 	%r68, [%rd6+12];
	add.s32 	%r69, %r68, %r67;
	ld.global.u32 	%r70, [%rd6+16];
	add.s32 	%r71, %r70, %r69;
	ld.global.u32 	%r72, [%rd6+20];
	add.s32 	%r73, %r72, %r71;
	ld.global.u32 	%r74, [%rd6+24];
	add.s32 	%r75, %r74, %r73;
	ld.global.u32 	%r76, [%rd6+28];
	add.s32 	%r120, %r76, %r75;
	add.s32 	%r106, %r106, 16;
	add.s32 	%r105, %r105, 16;
	setp.ne.s32 	%p4, %r106, 0;
	@%p4 bra 	$L__BB0_4;
$L__BB0_5:
	setp.eq.s32 	%p5, %r4, 0;
	@%p5 bra 	$L__BB0_14;
	and.b32  	%r16, %r37, 7;
	setp.lt.u32 	%p6, %r4, 8;
	@%p6 bra 	$L__BB0_8;
	add.s32 	%r78, %r112, %r3;
	mul.wide.s32 	%rd7, %r78, 4;
	add.s64 	%rd8, %rd1, %rd7;
	ld.global.u32 	%r79, [%rd8];
	add.s32 	%r80, %r79, %r120;
	ld.global.u32 	%r81, [%rd8+4];
	add.s32 	%r82, %r81, %r80;
	ld.global.u32 	%r83, [%rd8+8];
	add.s32 	%r84, %r83, %r82;
	ld.global.u32 	%r85, [%rd8+12];
	add.s32 	%r86, %r85, %r84;
	ld.global.u32 	%r87, [%rd8+16];
	add.s32 	%r88, %r87, %r86;
	ld.global.u32 	%r89, [%rd8+20];
	add.s32 	%r90, %r89, %r88;
	ld.global.u32 	%r91, [%rd8+24];
	add.s32 	%r92, %r91, %r90;
	ld.global.u32 	%r93, [%rd8+28];
	add.s32 	%r120, %r93, %r92;
	add.s32 	%r112, %r112, 8;
$L__BB0_8:
	setp.eq.s32 	%p7, %r16, 0;
	@%p7 bra 	$L__BB0_14;
	and.b32  	%r22, %r37, 3;
	setp.lt.u32 	%p8, %r16, 4;
	@%p8 bra 	$L__BB0_11;
	add.s32 	%r95, %r112, %r3;
	mul.wide.s32 	%rd9, %r95, 4;
	add.s64 	%rd10, %rd1, %rd9;
	ld.global.u32 	%r96, [%rd10];
	add.s32 	%r97, %r96, %r120;
	ld.global.u32 	%r98, [%rd10+4];
	add.s32 	%r99, %r98, %r97;
	ld.global.u32 	%r100, [%rd10+8];
	add.s32 	%r101, %r100, %r99;
	ld.global.u32 	%r102, [%rd10+12];
	add.s32 	%r120, %r102, %r101;
	add.s32 	%r112, %r112, 4;
$L__BB0_11:
	setp.eq.s32 	%p9, %r22, 0;
	@%p9 bra 	$L__BB0_14;
	add.s32 	%r103, %r2, %r112;
	add.s32 	%r118, %r103, %r1;
	neg.s32 	%r117, %r22;
$L__BB0_13:
	.pragma "nounroll";
	mul.wide.s32 	%rd11, %r118, 4;
	add.s64 	%rd12, %rd1, %rd11;
	ld.global.u32 	%r104, [%rd12];
	add.s32 	%r120, %r104, %r120;
	add.s32 	%r118, %r118, 1;
	add.s32 	%r117, %r117, 1;
	setp.ne.s32 	%p10, %r117, 0;
	@%p10 bra 	$L__BB0_13;
$L__BB0_14:
	cvta.to.global.u64 	%rd13, %rd3;
	mul.wide.s32 	%rd14, %r3, 4;
	add.s64 	%rd15, %rd13, %rd14;
	st.global.u32 	[%rd15], %r120;
$L__BB0_15:
	ret;

}
	// .globl	_Z10reduce_maxPKiPii
.visible .entry _Z10reduce_maxPKiPii(
	.param .u64 .ptr .align 1 _Z10reduce_maxPKiPii_param_0,
	.param .u64 .ptr .align 1 _Z10reduce_maxPKiPii_param_1,
	.param .u32 _Z10reduce_maxPKiPii_param_2
)
{
	.reg .pred 	%p<8>;
	.reg .b32 	%r<25>;
	.reg .b64 	%rd<7>;
	// demoted variable
	.shared .align 4 .b8 _ZZ10reduce_maxPKiPiiE4temp[1024];
	ld.param.u64 	%rd1, [_Z10reduce_maxPKiPii_param_0];
	ld.param.u64 	%rd2, [_Z10reduce_maxPKiPii_param_1];
	ld.param.u32 	%r10, [_Z10reduce_maxPKiPii_param_2];
	mov.u32 	%r1, %tid.x;
	mov.u32 	%r11, %ctaid.x;
	mov.u32 	%r24, %ntid.x;
	mad.lo.s32 	%r3, %r11, %r24, %r1;
	setp.ge.s32 	%p1, %r3, %r10;
	mov.b32 	%r23, -2147483648;
	@%p1 bra 	$L__BB1_2;
	cvta.to.global.u64 	%rd3, %rd1;
	mul.wide.s32 	%rd4, %r3, 4;
	add.s64 	%rd5, %rd3, %rd4;
	ld.global.u32 	%r23, [%rd5];
$L__BB1_2:
	shl.b32 	%r12, %r1, 2;
	mov.u32 	%r13, _ZZ10reduce_maxPKiPiiE4temp;
	add.s32 	%r6, %r13, %r12;
	st.shared.u32 	[%r6], %r23;
	bar.sync 	0;
	setp.lt.u32 	%p2, %r24, 2;
	@%p2 bra 	$L__BB1_6;
$L__BB1_3:
	shr.u32 	%r8, %r24, 1;
	setp.ge.u32 	%p3, %r1, %r8;
	add.s32 	%r15, %r8, %r1;
	setp.gt.u32 	%p4, %r15, 255;
	or.pred  	%p5, %p3, %p4;
	@%p5 bra 	$L__BB1_5;
	ld.shared.u32 	%r16, [%r6];
	shl.b32 	%r17, %r8, 2;
	add.s32 	%r18, %r6, %r17;
	ld.shared.u32 	%r19, [%r18];
	max.s32 	%r20, %r16, %r19;
	st.shared.u32 	[%r6], %r20;
$L__BB1_5:
	bar.sync 	0;
	setp.gt.u32 	%p6, %r24, 3;
	mov.u32 	%r24, %r8;
	@%p6 bra 	$L__BB1_3;
$L__BB1_6:
	setp.ne.s32 	%p7, %r1, 0;
	@%p7 bra 	$L__BB1_8;
	ld.shared.u32 	%r21, [_ZZ10reduce_maxPKiPiiE4temp];
	cvta.to.global.u64 	%rd6, %rd2;
	atom.global.max.s32 	%r22, [%rd6], %r21;
$L__BB1_8:
	ret;

}


// ===== COMPILED SASS (sm_100) =====

	.target	sm_100

	.elftype	@"ET_EXEC"


//--------------------- .note.nv.tkinfo           --------------------------
	.section	.note.nv.tkinfo,"",@"SHT_NOTE"
	.sectionflags	@"SHF_NOTE_NV_TKINFO"
	.tkinfo
        /*0018*/ 	.word	0x00000002
        /*0030*/ 	.string	""
        /*0030*/ 	.string	"ptxas"
        /*0030*/ 	.string	"Cuda compilation tools, release 13.0, V13.0.88"
        /*0030*/ 	.string	"Build cuda_13.0.r13.0/compiler.36424714_0"
        /*0030*/ 	.string	"-arch sm_100 -m 64 "



//--------------------- .note.nv.cuinfo           --------------------------
	.section	.note.nv.cuinfo,"",@"SHT_NOTE"
	.sectionflags	@"SHF_NOTE_NV_CUINFO"
        /*0018*/ 	.short	0x0002
        /*001a*/ 	.short	0x0064
        /*001c*/ 	.short	0x0082
	.zero		2


//--------------------- .nv.info                  --------------------------
	.section	.nv.info,"",@"SHT_CUDA_INFO"
	.align	4


	//----- nvinfo : EIATTR_REGCOUNT
	.align		4
        /*0000*/ 	.byte	0x04, 0x2f
        /*0002*/ 	.short	(.L_1 - .L_0)
	.align		4
.L_0:
        /*0004*/ 	.word	index@(_Z17window_sum_kernelPKiPiii)
        /*0008*/ 	.word	0x0000001a


	//----- nvinfo : EIATTR_FRAME_SIZE
	.align		4
.L_1:
        /*000c*/ 	.byte	0x04, 0x11
        /*000e*/ 	.short	(.L_3 - .L_2)
	.align		4
.L_2:
        /*0010*/ 	.word	index@(_Z17window_sum_kernelPKiPiii)
        /*0014*/ 	.word	0x00000000


	//----- nvinfo : EIATTR_REGCOUNT
	.align		4
.L_3:
        /*0018*/ 	.byte	0x04, 0x2f
        /*001a*/ 	.short	(.L_5 - .L_4)
	.align		4
.L_4:
        /*001c*/ 	.word	index@(_Z10reduce_maxPKiPii)
        /*0020*/ 	.word	0x0000000a


	//----- nvinfo : EIATTR_FRAME_SIZE
	.align		4
.L_5:
        /*0024*/ 	.byte	0x04, 0x11
        /*0026*/ 	.short	(.L_7 - .L_6)
	.align		4
.L_6:
        /*0028*/ 	.word	index@(_Z10reduce_maxPKiPii)
        /*002c*/ 	.word	0x00000000


	//----- nvinfo : EIATTR_MIN_STACK_SIZE
	.align		4
.L_7:
        /*0030*/ 	.byte	0x04, 0x12
        /*0032*/ 	.short	(.L_9 - .L_8)
	.align		4
.L_8:
        /*0034*/ 	.word	index@(_Z10reduce_maxPKiPii)
        /*0038*/ 	.word	0x00000000


	//----- nvinfo : EIATTR_MIN_STACK_SIZE
	.align		4
.L_9:
        /*003c*/ 	.byte	0x04, 0x12
        /*003e*/ 	.short	(.L_11 - .L_10)
	.align		4
.L_10:
        /*0040*/ 	.word	index@(_Z17window_sum_kernelPKiPiii)
        /*0044*/ 	.word	0x00000000
.L_11:


//--------------------- .nv.compat                --------------------------
	.section	.nv.compat,"",@"SHT_CUDA_COMPAT_INFO"
	.align	4
        /*0000*/ 	.byte	0x02, 0x09, 0x00, 0x00, 0x02, 0x02, 0x01, 0x00, 0x02, 0x05, 0x05, 0x00, 0x03, 0x07, 0x01, 0x01
        /*0010*/ 	.byte	0x02, 0x03, 0x00, 0x00, 0x02, 0x06, 0x01, 0x00, 0x04, 0x0b, 0x08, 0x00, 0x09, 0x00, 0x00, 0x00
        /*0020*/ 	.byte	0x00, 0x00, 0x00, 0x00


//--------------------- .nv.info._Z10reduce_maxPKiPii --------------------------
	.section	.nv.info._Z10reduce_maxPKiPii,"",@"SHT_CUDA_INFO"
	.sectionflags	@""
	.align	4


	//----- nvinfo : EIATTR_CUDA_API_VERSION
	.align		4
        /*0000*/ 	.byte	0x04, 0x37
        /*0002*/ 	.short	(.L_13 - .L_12)
.L_12:
        /*0004*/ 	.word	0x00000082


	//----- nvinfo : EIATTR_KPARAM_INFO
	.align		4
.L_13:
        /*0008*/ 	.byte	0x04, 0x17
        /*000a*/ 	.short	(.L_15 - .L_14)
.L_14:
        /*000c*/ 	.word	0x00000000
        /*0010*/ 	.short	0x0002
        /*0012*/ 	.short	0x0010
        /*0014*/ 	.byte	0x00, 0xf0, 0x11, 0x00


	//----- nvinfo : EIATTR_KPARAM_INFO
	.align		4
.L_15:
        /*0018*/ 	.byte	0x04, 0x17
        /*001a*/ 	.short	(.L_17 - .L_16)
.L_16:
        /*001c*/ 	.word	0x00000000
        /*0020*/ 	.short	0x0001
        /*0022*/ 	.short	0x0008
        /*0024*/ 	.byte	0x00, 0xf5, 0x21, 0x00


	//----- nvinfo : EIATTR_KPARAM_INFO
	.align		4
.L_17:
        /*0028*/ 	.byte	0x04, 0x17
        /*002a*/ 	.short	(.L_19 - .L_18)
.L_18:
        /*002c*/ 	.word	0x00000000
        /*0030*/ 	.short	0x0000
        /*0032*/ 	.short	0x0000
        /*0034*/ 	.byte	0x00, 0xf5, 0x21, 0x00


	//----- nvinfo : EIATTR_SPARSE_MMA_MASK
	.align		4
.L_19:
        /*0038*/ 	.byte	0x03, 0x50
        /*003a*/ 	.short	0x0000


	//----- nvinfo : EIATTR_MAXREG_COUNT
	.align		4
        /*003c*/ 	.byte	0x03, 0x1b
        /*003e*/ 	.short	0x00ff


	//----- nvinfo : EIATTR_NUM_BARRIERS
	.align		4
        /*0040*/ 	.byte	0x02, 0x4c
        /*0042*/ 	.byte	0x01
	.zero		1


	//----- nvinfo : EIATTR_MERCURY_ISA_VERSION
	.align		4
        /*0044*/ 	.byte	0x03, 0x5f
        /*0046*/ 	.short	0x0101


	//----- nvinfo : EIATTR_VRC_CTA_INIT_COUNT
	.align		4
        /*0048*/ 	.byte	0x02, 0x4a
	.zero		1
	.zero		1


	//----- nvinfo : EIATTR_EXIT_INSTR_OFFSETS
	.align		4
        /*004c*/ 	.byte	0x04, 0x1c
        /*004e*/ 	.short	(.L_21 - .L_20)


	//   ....[0]....
.L_20:
        /*0050*/ 	.word	0x00000220


	//   ....[1]....
        /*0054*/ 	.word	0x00000290


	//----- nvinfo : EIATTR_CBANK_PARAM_SIZE
	.align		4
.L_21:
        /*0058*/ 	.byte	0x03, 0x19
        /*005a*/ 	.short	0x0014


	//----- nvinfo : EIATTR_PARAM_CBANK
	.align		4
        /*005c*/ 	.byte	0x04, 0x0a
        /*005e*/ 	.short	(.L_23 - .L_22)
	.align		4
.L_22:
        /*0060*/ 	.word	index@(.nv.constant0._Z10reduce_maxPKiPii)
        /*0064*/ 	.short	0x0380
        /*0066*/ 	.short	0x0014


	//----- nvinfo : EIATTR_SW_WAR
	.align		4
.L_23:
        /*0068*/ 	.byte	0x04, 0x36
        /*006a*/ 	.short	(.L_25 - .L_24)
.L_24:
        /*006c*/ 	.word	0x00000008
.L_25:


//--------------------- .nv.info._Z17window_sum_kernelPKiPiii --------------------------
	.section	.nv.info._Z17window_sum_kernelPKiPiii,"",@"SHT_CUDA_INFO"
	.sectionflags	@""
	.align	4


	//----- nvinfo : EIATTR_CUDA_API_VERSION
	.align		4
        /*0000*/ 	.byte	0x04, 0x37
        /*0002*/ 	.short	(.L_27 - .L_26)
.L_26:
        /*0004*/ 	.word	0x00000082


	//----- nvinfo : EIATTR_KPARAM_INFO
	.align		4
.L_27:
        /*0008*/ 	.byte	0x04, 0x17
        /*000a*/ 	.short	(.L_29 - .L_28)
.L_28:
        /*000c*/ 	.word	0x00000000
        /*0010*/ 	.short	0x0003
        /*0012*/ 	.short	0x0014
        /*0014*/ 	.byte	0x00, 0xf0, 0x11, 0x00


	//----- nvinfo : EIATTR_KPARAM_INFO
	.align		4
.L_29:
        /*0018*/ 	.byte	0x04, 0x17
        /*001a*/ 	.short	(.L_31 - .L_30)
.L_30:
        /*001c*/ 	.word	0x00000000
        /*0020*/ 	.short	0x0002
        /*0022*/ 	.short	0x0010
        /*0024*/ 	.byte	0x00, 0xf0, 0x11, 0x00


	//----- nvinfo : EIATTR_KPARAM_INFO
	.align		4
.L_31:
        /*0028*/ 	.byte	0x04, 0x17
        /*002a*/ 	.short	(.L_33 - .L_32)
.L_32:
        /*002c*/ 	.word	0x00000000
        /*0030*/ 	.short	0x0001
        /*0032*/ 	.short	0x0008
        /*0034*/ 	.byte	0x00, 0xf5, 0x21, 0x00


	//----- nvinfo : EIATTR_KPARAM_INFO
	.align		4
.L_33:
        /*0038*/ 	.byte	0x04, 0x17
        /*003a*/ 	.short	(.L_35 - .L_34)
.L_34:
        /*003c*/ 	.word	0x00000000
        /*0040*/ 	.short	0x0000
        /*0042*/ 	.short	0x0000
        /*0044*/ 	.byte	0x00, 0xf5, 0x21, 0x00


	//----- nvinfo : EIATTR_SPARSE_MMA_MASK
	.align		4
.L_35:
        /*0048*/ 	.byte	0x03, 0x50
        /*004a*/ 	.short	0x0000


	//----- nvinfo : EIATTR_MAXREG_COUNT
	.align		4
        /*004c*/ 	.byte	0x03, 0x1b
        /*004e*/ 	.short	0x00ff


	//----- nvinfo : EIATTR_MERCURY_ISA_VERSION
	.align		4
        /*0050*/ 	.byte	0x03, 0x5f
        /*0052*/ 	.short	0x0101


	//----- nvinfo : EIATTR_VRC_CTA_INIT_COUNT
	.align		4
        /*0054*/ 	.byte	0x02, 0x4a
	.zero		1
	.zero		1


	//----- nvinfo : EIATTR_EXIT_INSTR_OFFSETS
	.align		4
        /*0058*/ 	.byte	0x04, 0x1c
        /*005a*/ 	.short	(.L_37 - .L_36)


	//   ....[0]....
.L_36:
        /*005c*/ 	.word	0x00000090


	//   ....[1]....
        /*0060*/ 	.word	0x000006d0


	//----- nvinfo : EIATTR_CBANK_PARAM_SIZE
	.align		4
.L_37:
        /*0064*/ 	.byte	0x03, 0x19
        /*0066*/ 	.short	0x0018


	//----- nvinfo : EIATTR_PARAM_CBANK
	.align		4
        /*0068*/ 	.byte	0x04, 0x0a
        /*006a*/ 	.short	(.L_39 - .L_38)
	.align		4
.L_38:
        /*006c*/ 	.word	index@(.nv.constant0._Z17window_sum_kernelPKiPiii)
        /*0070*/ 	.short	0x0380
        /*0072*/ 	.short	0x0018


	//----- nvinfo : EIATTR_SW_WAR
	.align		4
.L_39:
        /*0074*/ 	.byte	0x04, 0x36
        /*0076*/ 	.short	(.L_41 - .L_40)
.L_40:
        /*0078*/ 	.word	0x00000008
.L_41:


//--------------------- .nv.callgraph             --------------------------
	.section	.nv.callgraph,"",@"SHT_CUDA_CALLGRAPH"
	.align	4
	.sectionentsize	8
	.align		4
        /*0000*/ 	.word	0x00000000
	.align		4
        /*0004*/ 	.word	0xffffffff
	.align		4
        /*0008*/ 	.word	0x00000000
	.align		4
        /*000c*/ 	.word	0xfffffffe
	.align		4
        /*0010*/ 	.word	0x00000000
	.align		4
        /*0014*/ 	.word	0xfffffffd
	.align		4
        /*0018*/ 	.word	0x00000000
	.align		4
        /*001c*/ 	.word	0xfffffffc


//--------------------- .text._Z10reduce_maxPKiPii --------------------------
	.section	.text._Z10reduce_maxPKiPii,"ax",@progbits
	.align	128
        .global         _Z10reduce_maxPKiPii
        .type           _Z10reduce_maxPKiPii,@function
        .size           _Z10reduce_maxPKiPii,(.L_x_10 - _Z10reduce_maxPKiPii)
        .other          _Z10reduce_maxPKiPii,@"STO_CUDA_ENTRY STV_DEFAULT"
_Z10reduce_maxPKiPii:
.text._Z10reduce_maxPKiPii:
[----:B------:R-:W-:Y:S01]  /*0000*/  LDC R1, c[0x0][0x37c] ;  /* 0x0000df00ff017b82 */ /* 0x000fe20000000800 */
[----:B------:R-:W0:Y:S07]  /*0010*/  S2R R7, SR_TID.X ;  /* 0x0000000000077919 */ /* 0x000e2e0000002100 */
[----:B------:R-:W0:Y:S01]  /*0020*/  S2UR UR4, SR_CTAID.X ;  /* 0x00000000000479c3 */ /* 0x000e220000002500 */
[----:B------:R-:W1:Y:S01]  /*0030*/  LDCU UR5, c[0x0][0x390] ;  /* 0x00007200ff0577ac */ /* 0x000e620008000800 */
[----:B------:R-:W-:Y:S01]  /*0040*/  IMAD.MOV.U32 R4, RZ, RZ, -0x80000000 ;  /* 0x80000000ff047424 */ /* 0x000fe200078e00ff */
[----:B------:R-:W2:Y:S05]  /*0050*/  LDCU.64 UR6, c[0x0][0x358] ;  /* 0x00006b00ff0677ac */ /* 0x000eaa0008000a00 */
[----:B------:R-:W0:Y:S02]  /*0060*/  LDC R0, c[0x0][0x360] ;  /* 0x0000d800ff007b82 */ /* 0x000e240000000800 */
[----:B0-----:R-:W-:-:S05]  /*0070*/  IMAD R5, R0, UR4, R7 ;  /* 0x0000000400057c24 */ /* 0x001fca000f8e0207 */
[----:B-1----:R-:W-:-:S13]  /*0080*/  ISETP.GE.AND P0, PT, R5, UR5, PT ;  /* 0x0000000505007c0c */ /* 0x002fda000bf06270 */
[----:B------:R-:W0:Y:S02]  /*0090*/  @!P0 LDC.64 R2, c[0x0][0x380] ;  /* 0x0000e000ff028b82 */ /* 0x000e240000000a00 */
[----:B0-----:R-:W-:-:S05]  /*00a0*/  @!P0 IMAD.WIDE R2, R5, 0x4, R2 ;  /* 0x0000000405028825 */ /* 0x001fca00078e0202 */
[----:B--2---:R-:W2:Y:S01]  /*00b0*/  @!P0 LDG.E R4, desc[UR6][R2.64] ;  /* 0x0000000602048981 */ /* 0x004ea2000c1e1900 */
[----:B------:R-:W0:Y:S01]  /*00c0*/  S2UR UR5, SR_CgaCtaId ;  /* 0x00000000000579c3 */ /* 0x000e220000008800 */
[----:B------:R-:W-:Y:S01]  /*00d0*/  UMOV UR4, 0x400 ;  /* 0x0000040000047882 */ /* 0x000fe20000000000 */
[----:B------:R-:W-:Y:S02]  /*00e0*/  ISETP.GE.U32.AND P0, PT, R0, 0x2, PT ;  /* 0x000000020000780c */ /* 0x000fe40003f06070 */
[----:B------:R-:W-:Y:S01]  /*00f0*/  ISETP.NE.AND P1, PT, R7, RZ, PT ;  /* 0x000000ff0700720c */ /* 0x000fe20003f25270 */
[----:B0-----:R-:W-:-:S06]  /*0100*/  ULEA UR4, UR5, UR4, 0x18 ;  /* 0x0000000405047291 */ /* 0x001fcc000f8ec0ff */
[----:B------:R-:W-:-:S05]  /*0110*/  LEA R5, R7, UR4, 0x2 ;  /* 0x0000000407057c11 */ /* 0x000fca000f8e10ff */
[----:B--2---:R0:W-:Y:S01]  /*0120*/  STS [R5], R4 ;  /* 0x0000000405007388 */ /* 0x0041e20000000800 */
[----:B------:R-:W-:Y:S06]  /*0130*/  BAR.SYNC.DEFER_BLOCKING 0x0 ;  /* 0x0000000000007b1d */ /* 0x000fec0000010000 */
[----:B------:R-:W-:Y:S05]  /*0140*/  @!P0 BRA `(.L_x_0) ;  /* 0x0000000000348947 */ /* 0x000fea0003800000 */
.L_x_1:
[----:B0-----:R-:W-:-:S05]  /*0150*/  SHF.R.U32.HI R4, RZ, 0x1, R0 ;  /* 0x00000001ff047819 */ /* 0x001fca0000011600 */
[----:B------:R-:W-:-:S05]  /*0160*/  IMAD.IADD R2, R4, 0x1, R7 ;  /* 0x0000000104027824 */ /* 0x000fca00078e0207 */
[----:B------:R-:W-:-:S04]  /*0170*/  ISETP.GT.U32.AND P0, PT, R2, 0xff, PT ;  /* 0x000000ff0200780c */ /* 0x000fc80003f04070 */
[----:B------:R-:W-:-:S13]  /*0180*/  ISETP.GE.U32.OR P0, PT, R7, R4, P0 ;  /* 0x000000040700720c */ /* 0x000fda0000706470 */
[----:B------:R-:W-:Y:S01]  /*0190*/  @!P0 IMAD R3, R4, 0x4, R5 ;  /* 0x0000000404038824 */ /* 0x000fe200078e0205 */
[----:B------:R-:W-:Y:S05]  /*01a0*/  @!P0 LDS R2, [R5] ;  /* 0x0000000005028984 */ /* 0x000fea0000000800 */
[----:B------:R-:W0:Y:S02]  /*01b0*/  @!P0 LDS R3, [R3] ;  /* 0x0000000003038984 */ /* 0x000e240000000800 */
[----:B0-----:R-:W-:-:S05]  /*01c0*/  @!P0 VIMNMX R2, PT, PT, R2, R3, !PT ;  /* 0x0000000302028248 */ /* 0x001fca0007fe0100 */
[----:B------:R1:W-:Y:S01]  /*01d0*/  @!P0 STS [R5], R2 ;  /* 0x0000000205008388 */ /* 0x0003e20000000800 */
[----:B------:R-:W-:Y:S01]  /*01e0*/  BAR.SYNC.DEFER_BLOCKING 0x0 ;  /* 0x0000000000007b1d */ /* 0x000fe20000010000 */
[----:B------:R-:W-:Y:S01]  /*01f0*/  ISETP.GT.U32.AND P0, PT, R0, 0x3, PT ;  /* 0x000000030000780c */ /* 0x000fe20003f04070 */
[----:B------:R-:W-:-:S12]  /*0200*/  IMAD.MOV.U32 R0, RZ, RZ, R4 ;  /* 0x000000ffff007224 */ /* 0x000fd800078e0004 */
[----:B-1----:R-:W-:Y:S05]  /*0210*/  @P0 BRA `(.L_x_1) ;  /* 0xfffffffc00cc0947 */ /* 0x002fea000383ffff */
.L_x_0:
[----:B------:R-:W-:Y:S05]  /*0220*/  @P1 EXIT ;  /* 0x000000000000194d */ /* 0x000fea0003800000 */
[----:B------:R-:W1:Y:S01]  /*0230*/  S2UR UR5, SR_CgaCtaId ;  /* 0x00000000000579c3 */ /* 0x000e620000008800 */
[----:B------:R-:W-:-:S07]  /*0240*/  UMOV UR4, 0x400 ;  /* 0x0000040000047882 */ /* 0x000fce0000000000 */
[----:B------:R-:W2:Y:S01]  /*0250*/  LDC.64 R2, c[0x0][0x388] ;  /* 0x0000e200ff027b82 */ /* 0x000ea20000000a00 */
[----:B-1----:R-:W-:-:S09]  /*0260*/  ULEA UR4, UR5, UR4, 0x18 ;  /* 0x0000000405047291 */ /* 0x002fd2000f8ec0ff */
[----:B0-----:R-:W2:Y:S04]  /*0270*/  LDS R5, [UR4] ;  /* 0x00000004ff057984 */ /* 0x001ea80008000800 */
[----:B--2---:R-:W-:Y:S01]  /*0280*/  REDG.E.MAX.S32.STRONG.GPU desc[UR6][R2.64], R5 ;  /* 0x000000050200798e */ /* 0x004fe2000d12e306 */
[----:B------:R-:W-:Y:S05]  /*0290*/  EXIT ;  /* 0x000000000000794d */ /* 0x000fea0003800000 */
.L_x_2:
[----:B------:R-:W-:-:S00]  /*02a0*/  BRA `(.L_x_2) ;  /* 0xfffffffc00fc7947 */ /* 0x000fc0000383ffff */
[----:B------:R-:W-:-:S00]  /*02b0*/  NOP ;  /* 0x0000000000007918 */ /* 0x000fc00000000000 */
        /* <DEDUP_REMOVED lines=12> */
.L_x_10:


//--------------------- .text._Z17window_sum_kernelPKiPiii --------------------------
	.section	.text._Z17window_sum_kernelPKiPiii,"ax",@progbits
	.align	128
        .global         _Z17window_sum_kernelPKiPiii
        .type           _Z17window_sum_kernelPKiPiii,@function
        .size           _Z17window_sum_kernelPKiPiii,(.L_x_11 - _Z17window_sum_kernelPKiPiii)
        .other          _Z17window_sum_kernelPKiPiii,@"STO_CUDA_ENTRY STV_DEFAULT"
_Z17window_sum_kernelPKiPiii:
.text._Z17window_sum_kernelPKiPiii:
[----:B------:R-:W-:Y:S01]  /*0000*/  LDC R1, c[0x0][0x37c] ;  /* 0x0000df00ff017b82 */ /* 0x000fe20000000800 */
[----:B------:R-:W0:Y:S07]  /*0010*/  S2R R3, SR_TID.X ;  /* 0x0000000000037919 */ /* 0x000e2e0000002100 */
[----:B------:R-:W1:Y:S01]  /*0020*/  S2UR UR4, SR_CTAID.X ;  /* 0x00000000000479c3 */ /* 0x000e620000002500 */
[----:B------:R-:W1:Y:S01]  /*0030*/  LDCU UR5, c[0x0][0x360] ;  /* 0x00006c00ff0577ac */ /* 0x000e620008000800 */
[----:B------:R-:W2:Y:S01]  /*0040*/  LDCU.64 UR6, c[0x0][0x390] ;  /* 0x00007200ff0677ac */ /* 0x000ea20008000a00 */
[----:B-1----:R-:W-:-:S02]  /*0050*/  UIMAD UR4, UR4, UR5, URZ ;  /* 0x00000005040472a4 */ /* 0x002fc4000f8e02ff */
[----:B--2---:R-:W-:-:S04]  /*0060*/  UIADD3 UR5, UPT, UPT, UR6, -UR7, URZ ;  /* 0x8000000706057290 */ /* 0x004fc8000fffe0ff */
[----:B0-----:R-:W-:-:S05]  /*0070*/  VIADD R2, R3, UR4 ;  /* 0x0000000403027c36 */ /* 0x001fca0008000000 */
[----:B------:R-:W-:-:S13]  /*0080*/  ISETP.GT.AND P0, PT, R2, UR5, PT ;  /* 0x0000000502007c0c */ /* 0x000fda000bf04270 */
[----:B------:R-:W-:Y:S05]  /*0090*/  @P0 EXIT ;  /* 0x000000000000094d */ /* 0x000fea0003800000 */
[----:B------:R-:W-:Y:S01]  /*00a0*/  UISETP.GE.AND UP0, UPT, UR7, 0x1, UPT ;  /* 0x000000010700788c */ /* 0x000fe2000bf06270 */
[----:B------:R-:W-:Y:S01]  /*00b0*/  IMAD.MOV.U32 R0, RZ, RZ, RZ ;  /* 0x000000ffff007224 */ /* 0x000fe200078e00ff */
[----:B------:R-:W0:Y:S07]  /*00c0*/  LDCU.64 UR12, c[0x0][0x358] ;  /* 0x00006b00ff0c77ac */ /* 0x000e2e0008000a00 */
[----:B------:R-:W-:Y:S05]  /*00d0*/  BRA.U !UP0, `(.L_x_3) ;  /* 0x0000000508707547 */ /* 0x000fea000b800000 */
[----:B------:R-:W-:Y:S01]  /*00e0*/  UISETP.GE.U32.AND UP1, UPT, UR7, 0x10, UPT ;  /* 0x000000100700788c */ /* 0x000fe2000bf26070 */
[----:B------:R-:W-:Y:S01]  /*00f0*/  IMAD.MOV.U32 R5, RZ, RZ, RZ ;  /* 0x000000ffff057224 */ /* 0x000fe200078e00ff */
[----:B------:R-:W-:Y:S01]  /*0100*/  ULOP3.LUT UR10, UR7, 0xf, URZ, 0xc0, !UPT ;  /* 0x0000000f070a7892 */ /* 0x000fe2000f8ec0ff */
[----:B------:R-:W-:-:S03]  /*0110*/  IMAD.MOV.U32 R0, RZ, RZ, RZ ;  /* 0x000000ffff007224 */ /* 0x000fc600078e00ff */
[----:B------:R-:W-:-:S03]  /*0120*/  UISETP.NE.AND UP0, UPT, UR10, URZ, UPT ;  /* 0x000000ff0a00728c */ /* 0x000fc6000bf05270 */
[----:B------:R-:W-:Y:S08]  /*0130*/  BRA.U !UP1, `(.L_x_4) ;  /* 0x00000001099c7547 */ /* 0x000ff0000b800000 */
[----:B------:R-:W1:Y:S01]  /*0140*/  LDCU.64 UR8, c[0x0][0x380] ;  /* 0x00007000ff0877ac */ /* 0x000e620008000a00 */
[----:B------:R-:W-:Y:S02]  /*0150*/  HFMA2 R0, -RZ, RZ, 0, 0 ;  /* 0x00000000ff007431 */ /* 0x000fe400000001ff */
[----:B------:R-:W-:Y:S01]  /*0160*/  IMAD.MOV.U32 R4, RZ, RZ, R2 ;  /* 0x000000ffff047224 */ /* 0x000fe200078e0002 */
[----:B------:R-:W-:-:S06]  /*0170*/  ULOP3.LUT UR11, UR7, 0x7ffffff0, URZ, 0xc0, !UPT ;  /* 0x7ffffff0070b7892 */ /* 0x000fcc000f8ec0ff */
[----:B------:R-:W-:Y:S01]  /*0180*/  IMAD.U32 R5, RZ, RZ, UR11 ;  /* 0x0000000bff057e24 */ /* 0x000fe2000f8e00ff */
[----:B-1----:R-:W-:Y:S02]  /*0190*/  UIADD3 UR5, UP1, UPT, UR8, 0x20, URZ ;  /* 0x0000002008057890 */ /* 0x002fe4000ff3e0ff */
[----:B------:R-:W-:Y:S02]  /*01a0*/  UIADD3 UR8, UPT, UPT, -UR11, URZ, URZ ;  /* 0x000000ff0b087290 */ /* 0x000fe4000fffe1ff */
[----:B------:R-:W-:-:S12]  /*01b0*/  UIADD3.X UR6, UPT, UPT, URZ, UR9, URZ, UP1, !UPT ;  /* 0x00000009ff067290 */ /* 0x000fd80008ffe4ff */
.L_x_5:
[----:B------:R-:W-:Y:S01]  /*01c0*/  MOV R7, UR6 ;  /* 0x0000000600077c02 */ /* 0x000fe20008000f00 */
[----:B------:R-:W-:-:S04]  /*01d0*/  IMAD.U32 R6, RZ, RZ, UR5 ;  /* 0x00000005ff067e24 */ /* 0x000fc8000f8e00ff */
[----:B------:R-:W-:-:S05]  /*01e0*/  IMAD.WIDE R6, R4, 0x4, R6 ;  /* 0x0000000404067825 */ /* 0x000fca00078e0206 */
[----:B0-----:R-:W2:Y:S04]  /*01f0*/  LDG.E R9, desc[UR12][R6.64+-0x20] ;  /* 0xffffe00c06097981 */ /* 0x001ea8000c1e1900 */
[----:B------:R-:W2:Y:S04]  /*0200*/  LDG.E R10, desc[UR12][R6.64+-0x1c] ;  /* 0xffffe40c060a7981 */ /* 0x000ea8000c1e1900 */
[----:B------:R-:W3:Y:S04]  /*0210*/  LDG.E R12, desc[UR12][R6.64+-0x18] ;  /* 0xffffe80c060c7981 */ /* 0x000ee8000c1e1900 */
[----:B------:R-:W3:Y:S04]  /*0220*/  LDG.E R11, desc[UR12][R6.64+-0x14] ;  /* 0xffffec0c060b7981 */ /* 0x000ee8000c1e1900 */
[----:B------:R-:W4:Y:S04]  /*0230*/  LDG.E R14, desc[UR12][R6.64+-0x10] ;  /* 0xfffff00c060e7981 */ /* 0x000f28000c1e1900 */
[----:B------:R-:W4:Y:S04]  /*0240*/  LDG.E R13, desc[UR12][R6.64+-0xc] ;  /* 0xfffff40c060d7981 */ /* 0x000f28000c1e1900 */
[----:B------:R-:W5:Y:S04]  /*0250*/  LDG.E R16, desc[UR12][R6.64+-0x8] ;  /* 0xfffff80c06107981 */ /* 0x000f68000c1e1900 */
        /* <DEDUP_REMOVED lines=8> */
[----:B------:R-:W5:Y:S01]  /*02e0*/  LDG.E R23, desc[UR12][R6.64+0x1c] ;  /* 0x00001c0c06177981 */ /* 0x000f62000c1e1900 */
[----:B------:R-:W-:Y:S01]  /*02f0*/  UIADD3 UR8, UPT, UPT, UR8, 0x10, URZ ;  /* 0x0000001008087890 */ /* 0x000fe2000fffe0ff */
[----:B------:R-:W-:-:S03]  /*0300*/  VIADD R4, R4, 0x10 ;  /* 0x0000001004047836 */ /* 0x000fc60000000000 */
[----:B------:R-:W-:Y:S01]  /*0310*/  UISETP.NE.AND UP1, UPT, UR8, URZ, UPT ;  /* 0x000000ff0800728c */ /* 0x000fe2000bf25270 */
[----:B--2---:R-:W-:-:S04]  /*0320*/  IADD3 R9, PT, PT, R10, R9, R0 ;  /* 0x000000090a097210 */ /* 0x004fc80007ffe000 */
[----:B---3--:R-:W-:-:S04]  /*0330*/  IADD3 R9, PT, PT, R11, R12, R9 ;  /* 0x0000000c0b097210 */ /* 0x008fc80007ffe009 */
[----:B----4-:R-:W-:-:S04]  /*0340*/  IADD3 R9, PT, PT, R13, R14, R9 ;  /* 0x0000000e0d097210 */ /* 0x010fc80007ffe009 */
[----:B-----5:R-:W-:-:S04]  /*0350*/  IADD3 R9, PT, PT, R15, R16, R9 ;  /* 0x000000100f097210 */ /* 0x020fc80007ffe009 */
[----:B------:R-:W-:-:S04]  /*0360*/  IADD3 R9, PT, PT, R17, R18, R9 ;  /* 0x0000001211097210 */ /* 0x000fc80007ffe009 */
[----:B------:R-:W-:-:S04]  /*0370*/  IADD3 R9, PT, PT, R19, R20, R9 ;  /* 0x0000001413097210 */ /* 0x000fc80007ffe009 */
[----:B------:R-:W-:-:S04]  /*0380*/  IADD3 R9, PT, PT, R21, R22, R9 ;  /* 0x0000001615097210 */ /* 0x000fc80007ffe009 */
[----:B------:R-:W-:Y:S01]  /*0390*/  IADD3 R0, PT, PT, R23, R8, R9 ;  /* 0x0000000817007210 */ /* 0x000fe20007ffe009 */
[----:B------:R-:W-:Y:S06]  /*03a0*/  BRA.U UP1, `(.L_x_5) ;  /* 0xfffffffd01847547 */ /* 0x000fec000b83ffff */
.L_x_4:
[----:B------:R-:W-:Y:S05]  /*03b0*/  BRA.U !UP0, `(.L_x_3) ;  /* 0x0000000108b87547 */ /* 0x000fea000b800000 */
[----:B------:R-:W-:Y:S02]  /*03c0*/  UISETP.GE.U32.AND UP0, UPT, UR10, 0x8, UPT ;  /* 0x000000080a00788c */ /* 0x000fe4000bf06070 */
[----:B------:R-:W-:-:S04]  /*03d0*/  ULOP3.LUT UR6, UR7, 0x7, URZ, 0xc0, !UPT ;  /* 0x0000000707067892 */ /* 0x000fc8000f8ec0ff */
[----:B------:R-:W-:-:S03]  /*03e0*/  UISETP.NE.AND UP1, UPT, UR6, URZ, UPT ;  /* 0x000000ff0600728c */ /* 0x000fc6000bf25270 */
[----:B------:R-:W-:Y:S08]  /*03f0*/  BRA.U !UP0, `(.L_x_6) ;  /* 0x0000000108407547 */ /* 0x000ff0000b800000 */
[----:B------:R-:W1:Y:S01]  /*0400*/  LDC.64 R6, c[0x0][0x380] ;  /* 0x0000e000ff067b82 */ /* 0x000e620000000a00 */
[----:B------:R-:W-:-:S04]  /*0410*/  IMAD.IADD R9, R2, 0x1, R5 ;  /* 0x0000000102097824 */ /* 0x000fc800078e0205 */
[----:B-1----:R-:W-:-:S05]  /*0420*/  IMAD.WIDE R6, R9, 0x4, R6 ;  /* 0x0000000409067825 */ /* 0x002fca00078e0206 */
[----:B0-----:R-:W2:Y:S04]  /*0430*/  LDG.E R9, desc[UR12][R6.64] ;  /* 0x0000000c06097981 */ /* 0x001ea8000c1e1900 */
[----:B------:R-:W2:Y:S04]  /*0440*/  LDG.E R4, desc[UR12][R6.64+0x4] ;  /* 0x0000040c06047981 */ /* 0x000ea8000c1e1900 */
[----:B------:R-:W3:Y:S04]  /*0450*/  LDG.E R11, desc[UR12][R6.64+0x8] ;  /* 0x0000080c060b7981 */ /* 0x000ee8000c1e1900 */
[----:B------:R-:W3:Y:S04]  /*0460*/  LDG.E R8, desc[UR12][R6.64+0xc] ;  /* 0x00000c0c06087981 */ /* 0x000ee8000c1e1900 */
[----:B------:R-:W4:Y:S04]  /*0470*/  LDG.E R13, desc[UR12][R6.64+0x10] ;  /* 0x0000100c060d7981 */ /* 0x000f28000c1e1900 */
[----:B------:R-:W4:Y:S04]  /*0480*/  LDG.E R10, desc[UR12][R6.64+0x14] ;  /* 0x0000140c060a7981 */ /* 0x000f28000c1e1900 */
[----:B------:R-:W5:Y:S04]  /*0490*/  LDG.E R15, desc[UR12][R6.64+0x18] ;  /* 0x0000180c060f7981 */ /* 0x000f68000c1e1900 */
[----:B------:R-:W5:Y:S01]  /*04a0*/  LDG.E R12, desc[UR12][R6.64+0x1c] ;  /* 0x00001c0c060c7981 */ /* 0x000f62000c1e1900 */
[----:B------:R-:W-:-:S02]  /*04b0*/  IADD3 R5, PT, PT, R5, 0x8, RZ ;  /* 0x0000000805057810 */ /* 0x000fc40007ffe0ff */
[----:B--2---:R-:W-:-:S04]  /*04c0*/  IADD3 R4, PT, PT, R4, R9, R0 ;  /* 0x0000000904047210 */ /* 0x004fc80007ffe000 */
[----:B---3--:R-:W-:-:S04]  /*04d0*/  IADD3 R4, PT, PT, R8, R11, R4 ;  /* 0x0000000b08047210 */ /* 0x008fc80007ffe004 */
[----:B----4-:R-:W-:-:S04]  /*04e0*/  IADD3 R4, PT, PT, R10, R13, R4 ;  /* 0x0000000d0a047210 */ /* 0x010fc80007ffe004 */
[----:B-----5:R-:W-:-:S07]  /*04f0*/  IADD3 R0, PT, PT, R12, R15, R4 ;  /* 0x0000000f0c007210 */ /* 0x020fce0007ffe004 */
.L_x_6:
        /* <DEDUP_REMOVED lines=11> */
[----:B------:R-:W3:Y:S01]  /*05b0*/  LDG.E R8, desc[UR12][R6.64+0xc] ;  /* 0x00000c0c06087981 */ /* 0x000ee2000c1e1900 */
[----:B------:R-:W-:Y:S01]  /*05c0*/  VIADD R5, R5, 0x4 ;  /* 0x0000000405057836 */ /* 0x000fe20000000000 */
[----:B--2---:R-:W-:-:S04]  /*05d0*/  IADD3 R0, PT, PT, R4, R9, R0 ;  /* 0x0000000904007210 */ /* 0x004fc80007ffe000 */
[----:B---3--:R-:W-:-:S07]  /*05e0*/  IADD3 R0, PT, PT, R8, R11, R0 ;  /* 0x0000000b08007210 */ /* 0x008fce0007ffe000 */
.L_x_7:
[----:B------:R-:W-:Y:S05]  /*05f0*/  BRA.U !UP1, `(.L_x_3) ;  /* 0x0000000109287547 */ /* 0x000fea000b800000 */
[----:B------:R-:W1:Y:S01]  /*0600*/  LDC.64 R6, c[0x0][0x380] ;  /* 0x0000e000ff067b82 */ /* 0x000e620000000a00 */
[----:B------:R-:W-:Y:S01]  /*0610*/  IADD3 R3, PT, PT, R3, UR4, R5 ;  /* 0x0000000403037c10 */ /* 0x000fe2000fffe005 */
[----:B------:R-:W-:-:S12]  /*0620*/  UIADD3 UR5, UPT, UPT, -UR5, URZ, URZ ;  /* 0x000000ff05057290 */ /* 0x000fd8000fffe1ff */
.L_x_8:
[----:B-1----:R-:W-:-:S06]  /*0630*/  IMAD.WIDE R4, R3, 0x4, R6 ;  /* 0x0000000403047825 */ /* 0x002fcc00078e0206 */
[----:B0-----:R-:W2:Y:S01]  /*0640*/  LDG.E R5, desc[UR12][R4.64] ;  /* 0x0000000c04057981 */ /* 0x001ea2000c1e1900 */
[----:B------:R-:W-:Y:S01]  /*0650*/  UIADD3 UR5, UPT, UPT, UR5, 0x1, URZ ;  /* 0x0000000105057890 */ /* 0x000fe2000fffe0ff */
[----:B------:R-:W-:-:S03]  /*0660*/  IADD3 R3, PT, PT, R3, 0x1, RZ ;  /* 0x0000000103037810 */ /* 0x000fc60007ffe0ff */
[----:B------:R-:W-:Y:S01]  /*0670*/  UISETP.NE.AND UP0, UPT, UR5, URZ, UPT ;  /* 0x000000ff0500728c */ /* 0x000fe2000bf05270 */
[----:B--2---:R-:W-:-:S08]  /*0680*/  IMAD.IADD R0, R5, 0x1, R0 ;  /* 0x0000000105007824 */ /* 0x004fd000078e0200 */
[----:B------:R-:W-:Y:S05]  /*0690*/  BRA.U UP0, `(.L_x_8) ;  /* 0xfffffffd00e47547 */ /* 0x000fea000b83ffff */
.L_x_3:
[----:B------:R-:W1:Y:S02]  /*06a0*/  LDC.64 R4, c[0x0][0x388] ;  /* 0x0000e200ff047b82 */ /* 0x000e640000000a00 */
[----:B-1----:R-:W-:-:S05]  /*06b0*/  IMAD.WIDE R2, R2, 0x4, R4 ;  /* 0x0000000402027825 */ /* 0x002fca00078e0204 */
[----:B0-----:R-:W-:Y:S01]  /*06c0*/  STG.E desc[UR12][R2.64], R0 ;  /* 0x0000000002007986 */ /* 0x001fe2000c10190c */
[----:B------:R-:W-:Y:S05]  /*06d0*/  EXIT ;  /* 0x000000000000794d */ /* 0x000fea0003800000 */
.L_x_9:
        /* <DEDUP_REMOVED lines=10> */
.L_x_11:


//--------------------- .nv.shared._Z10reduce_maxPKiPii --------------------------
	.section	.nv.shared._Z10reduce_maxPKiPii,"aw",@nobits
	.sectionflags	@""
	.align	4
.nv.shared._Z10reduce_maxPKiPii:
	.zero		2048


//--------------------- .nv.shared.reserved.0     --------------------------
	.section	.nv.shared.reserved.0,"aw",@nobits
	.weak		__nv_reservedSMEM_offset_0_alias
	.size		__nv_reservedSMEM_offset_0_alias, 0, 64
	.other		__nv_reservedSMEM_offset_0_alias,@"STO_CUDA_RESERVED_SHARED STV_DEFAULT"
__nv_reservedSMEM_offset_0_alias:
	.zero		0
	.zero		64


//--------------------- .nv.constant0._Z10reduce_maxPKiPii --------------------------
	.section	.nv.constant0._Z10reduce_maxPKiPii,"a",@progbits
	.sectionflags	@""
	.align	4
.nv.constant0._Z10reduce_maxPKiPii:
	.zero		916


//--------------------- .nv.constant0._Z17window_sum_kernelPKiPiii --------------------------
	.section	.nv.constant0._Z17window_sum_kernelPKiPiii,"a",@progbits
	.sectionflags	@""
	.align	4
.nv.constant0._Z17window_sum_kernelPKiPiii:
	.zero		920


//--------------------- SYMBOLS --------------------------

	.type		.nv.reservedSmem.offset0,@object
	.size		.nv.reservedSmem.offset0,0x4
	.type		.nv.reservedSmem.cap,@object
	.size		.nv.reservedSmem.cap,0x4
